	.headerflags	@"EF_CUDA_TEXMODE_UNIFIED EF_CUDA_64BIT_ADDRESS EF_CUDA_ACCELERATORS EF_CUDA_SM90 EF_CUDA_VIRTUAL_SM(EF_CUDA_SM90)"
	.elftype	@"ET_EXEC"


//--------------------- .nv.info                  --------------------------
	.section	.nv.info,"",@"SHT_CUDA_INFO"
	.align	4


	//----- nvinfo : EIATTR_REGCOUNT
	.align		4
        /*0000*/ 	.byte	0x04, 0x2f
        /*0002*/ 	.short	(.L_1 - .L_0)
	.align		4
.L_0:
        /*0004*/ 	.word	index@(triton_poi_fused_convolution_3)
        /*0008*/ 	.word	0x0000000c


	//----- nvinfo : EIATTR_MIN_STACK_SIZE
	.align		4
.L_1:
        /*000c*/ 	.byte	0x04, 0x12
        /*000e*/ 	.short	(.L_3 - .L_2)
	.align		4
.L_2:
        /*0010*/ 	.word	index@(triton_poi_fused_convolution_3)
        /*0014*/ 	.word	0x00000000


	//----- nvinfo : EIATTR_FRAME_SIZE
	.align		4
.L_3:
        /*0018*/ 	.byte	0x04, 0x11
        /*001a*/ 	.short	(.L_5 - .L_4)
	.align		4
.L_4:
        /*001c*/ 	.word	index@(triton_poi_fused_convolution_3)
        /*0020*/ 	.word	0x00000000


	//----- nvinfo : EIATTR_MIN_STACK_SIZE
	.align		4
.L_5:
        /*0024*/ 	.byte	0x04, 0x12
        /*0026*/ 	.short	(.L_7 - .L_6)
	.align		4
.L_6:
        /*0028*/ 	.word	index@(triton_poi_fused_convolution_3)
        /*002c*/ 	.word	0x00000000
.L_7:


//--------------------- .nv.info.triton_poi_fused_convolution_3 --------------------------
	.section	.nv.info.triton_poi_fused_convolution_3,"",@"SHT_CUDA_INFO"
	.sectionflags	@""
	.align	4


	//----- nvinfo : EIATTR_CUDA_API_VERSION
	.align		4
        /*0000*/ 	.byte	0x04, 0x37
        /*0002*/ 	.short	(.L_9 - .L_8)
.L_8:
        /*0004*/ 	.word	0x0000007c


	//----- nvinfo : EIATTR_KPARAM_INFO
	.align		4
.L_9:
        /*0008*/ 	.byte	0x04, 0x17
        /*000a*/ 	.short	(.L_11 - .L_10)
.L_10:
        /*000c*/ 	.word	0x00000000
        /*0010*/ 	.short	0x0002
        /*0012*/ 	.short	0x0010
        /*0014*/ 	.byte	0x00, 0xf0, 0x11, 0x00


	//----- nvinfo : EIATTR_KPARAM_INFO
	.align		4
.L_11:
        /*0018*/ 	.byte	0x04, 0x17
        /*001a*/ 	.short	(.L_13 - .L_12)
.L_12:
        /*001c*/ 	.word	0x00000000
        /*0020*/ 	.short	0x0001
        /*0022*/ 	.short	0x0008
        /*0024*/ 	.byte	0x00, 0xf4, 0x21, 0x00


	//----- nvinfo : EIATTR_KPARAM_INFO
	.align		4
.L_13:
        /*0028*/ 	.byte	0x04, 0x17
        /*002a*/ 	.short	(.L_15 - .L_14)
.L_14:
        /*002c*/ 	.word	0x00000000
        /*0030*/ 	.short	0x0000
        /*0032*/ 	.short	0x0000
        /*0034*/ 	.byte	0x00, 0xf4, 0x21, 0x00


	//----- nvinfo : EIATTR_SPARSE_MMA_MASK
	.align		4
.L_15:
        /*0038*/ 	.byte	0x03, 0x50
        /*003a*/ 	.short	0x0000


	//----- nvinfo : EIATTR_MAXREG_COUNT
	.align		4
        /*003c*/ 	.byte	0x03, 0x1b
        /*003e*/ 	.short	0x00ff


	//----- nvinfo : EIATTR_EXIT_INSTR_OFFSETS
	.align		4
        /*0040*/ 	.byte	0x04, 0x1c
        /*0042*/ 	.short	(.L_17 - .L_16)


	//   ....[0]....
.L_16:
        /*0044*/ 	.word	0x00000170


	//----- nvinfo : EIATTR_REQNTID
	.align		4
.L_17:
        /*0048*/ 	.byte	0x04, 0x10
        /*004a*/ 	.short	(.L_19 - .L_18)
.L_18:
        /*004c*/ 	.word	0x00000080
        /*0050*/ 	.word	0x00000001
        /*0054*/ 	.word	0x00000001


	//----- nvinfo : EIATTR_CBANK_PARAM_SIZE
	.align		4
.L_19:
        /*0058*/ 	.byte	0x03, 0x19
        /*005a*/ 	.short	0x0014


	//----- nvinfo : EIATTR_PARAM_CBANK
	.align		4
        /*005c*/ 	.byte	0x04, 0x0a
        /*005e*/ 	.short	(.L_21 - .L_20)
	.align		4
.L_20:
        /*0060*/ 	.word	index@(.nv.constant0.triton_poi_fused_convolution_3)
        /*0064*/ 	.short	0x0210
        /*0066*/ 	.short	0x0014


	//----- nvinfo : EIATTR_SW_WAR
	.align		4
.L_21:
        /*0068*/ 	.byte	0x04, 0x36
        /*006a*/ 	.short	(.L_23 - .L_22)
.L_22:
        /*006c*/ 	.word	0x00000008
.L_23:


//--------------------- .nv.callgraph             --------------------------
	.section	.nv.callgraph,"",@"SHT_CUDA_CALLGRAPH"
	.align	4
	.sectionentsize	8
	.align		4
        /*0000*/ 	.word	0x00000000
	.align		4
        /*0004*/ 	.word	0xffffffff
	.align		4
        /*0008*/ 	.word	0x00000000
	.align		4
        /*000c*/ 	.word	0xfffffffe
	.align		4
        /*0010*/ 	.word	0x00000000
	.align		4
        /*0014*/ 	.word	0xfffffffd
	.align		4
        /*0018*/ 	.word	0x00000000
	.align		4
        /*001c*/ 	.word	0xfffffffc


//--------------------- .text.triton_poi_fused_convolution_3 --------------------------
	.section	.text.triton_poi_fused_convolution_3,"ax",@progbits
	.align	128
        .global         triton_poi_fused_convolution_3
        .type           triton_poi_fused_convolution_3,@function
        .size           triton_poi_fused_convolution_3,(.L_x_1 - triton_poi_fused_convolution_3)
        .other          triton_poi_fused_convolution_3,@"STO_CUDA_ENTRY STV_DEFAULT"
triton_poi_fused_convolution_3:
.text.triton_poi_fused_convolution_3:
[----:B------:R-:W-:Y:S01]  /*0000*/  LDC R1, c[0x0][0x28] ;  /* 0x00000a00ff017b82 */ /* 0x000fe20000000800 */
[----:B------:R-:W1:Y:S07]  /*0010*/  S2R R0, SR_TID.X ;  /* 0x0000000000007919 */ /* 0x000e6e0000002100 */
[----:B------:R-:W2:Y:S01]  /*0020*/  LDC.64 R4, c[0x0][0x218] ;  /* 0x00008600ff047b82 */ /* 0x000ea20000000a00 */
[----:B------:R-:W-:Y:S01]  /*0030*/  ULDC.64 UR4, c[0x0][0x208] ;  /* 0x0000820000047ab9 */ /* 0x000fe20000000a00 */
[----:B------:R-:W3:Y:S06]  /*0040*/  S2R R7, SR_CTAID.X ;  /* 0x0000000000077919 */ /* 0x000eec0000002500 */
[----:B------:R-:W4:Y:S01]  /*0050*/  LDC.64 R2, c[0x0][0x210] ;  /* 0x00008400ff027b82 */ /* 0x000f220000000a00 */
[----:B-1----:R-:W-:Y:S01]  /*0060*/  IMAD.SHL.U32 R0, R0, 0x2, RZ ;  /* 0x0000000200007824 */ /* 0x002fe200078e00ff */
[----:B---3--:R-:W-:-:S04]  /*0070*/  SHF.R.S32.HI R6, RZ, 0x17, R7 ;  /* 0x00000017ff067819 */ /* 0x008fc80000011407 */
[----:B------:R-:W-:Y:S02]  /*0080*/  LOP3.LUT R0, R0, 0xfe, RZ, 0xc0, !PT ;  /* 0x000000fe00007812 */ /* 0x000fe400078ec0ff */
[----:B------:R-:W-:-:S03]  /*0090*/  SGXT R6, R6, 0x1 ;  /* 0x000000010606781a */ /* 0x000fc60000000200 */
[----:B------:R-:W-:-:S04]  /*00a0*/  IMAD R7, R7, 0x100, R0 ;  /* 0x0000010007077824 */ /* 0x000fc800078e0200 */
[----:B----4-:R-:W-:Y:S01]  /*00b0*/  IMAD.WIDE R2, R7, 0x4, R2 ;  /* 0x0000000407027825 */ /* 0x010fe200078e0202 */
[----:B------:R-:W-:-:S04]  /*00c0*/  LEA.HI R6, R6, R7, RZ, 0xa ;  /* 0x0000000706067211 */ /* 0x000fc800078f50ff */
[----:B------:R-:W-:-:S04]  /*00d0*/  SHF.R.S32.HI R6, RZ, 0xa, R6 ;  /* 0x0000000aff067819 */ /* 0x000fc80000011406 */
[----:B------:R-:W-:-:S04]  /*00e0*/  LEA.HI R0, R6, R6, RZ, 0x2 ;  /* 0x0000000606007211 */ /* 0x000fc800078f10ff */
[----:B------:R-:W-:-:S05]  /*00f0*/  LOP3.LUT R9, R0, 0xfffffffc, RZ, 0xc0, !PT ;  /* 0xfffffffc00097812 */ /* 0x000fca00078ec0ff */
[----:B------:R-:W-:Y:S02]  /*0100*/  IMAD.IADD R9, R6, 0x1, -R9 ;  /* 0x0000000106097824 */ /* 0x000fe400078e0a09 */
[----:B------:R-:W3:Y:S02]  /*0110*/  LDG.E.64 R6, desc[UR4][R2.64] ;  /* 0x0000000402067981 */ /* 0x000ee4000c1e1b00 */
[----:B--2---:R-:W-:-:S06]  /*0120*/  IMAD.WIDE R4, R9, 0x4, R4 ;  /* 0x0000000409047825 */ /* 0x004fcc00078e0204 */
[----:B------:R-:W3:Y:S02]  /*0130*/  LDG.E.EL R4, desc[UR4][R4.64] ;  /* 0x0000000404047981 */ /* 0x000ee4000c2e1900 */
[--C-:B---3--:R-:W-:Y:S01]  /*0140*/  FADD R6, R6, R4.reuse ;  /* 0x0000000406067221 */ /* 0x108fe20000000000 */
[----:B------:R-:W-:-:S05]  /*0150*/  FADD R7, R7, R4 ;  /* 0x0000000407077221 */ /* 0x000fca0000000000 */
[----:B------:R-:W-:Y:S01]  /*0160*/  STG.E.64 desc[UR4][R2.64], R6 ;  /* 0x0000000602007986 */ /* 0x000fe2000c101b04 */
[----:B------:R-:W-:Y:S05]  /*0170*/  EXIT ;  /* 0x000000000000794d */ /* 0x000fea0003800000 */
.L_x_0:
[----:B------:R-:W-:-:S00]  /*0180*/  BRA `(.L_x_0) ;  /* 0xfffffffc00fc7947 */ /* 0x000fc0000383ffff */
[----:B------:R-:W-:-:S00]  /*0190*/  NOP ;  /* 0x0000000000007918 */ /* 0x000fc00000000000 */
        /* <DEDUP_REMOVED lines=14> */
.L_x_1:


//--------------------- .nv.constant0.triton_poi_fused_convolution_3 --------------------------
	.section	.nv.constant0.triton_poi_fused_convolution_3,"a",@progbits
	.sectionflags	@""
	.align	4
.nv.constant0.triton_poi_fused_convolution_3:
	.zero		548
